//
// Generated by NVIDIA NVVM Compiler
//
// Compiler Build ID: CL-36424714
// Cuda compilation tools, release 13.0, V13.0.88
// Based on NVVM 20.0.0
//

.version 9.0
.target sm_100
.address_size 64

	// .globl	_Z8distancePfS_S_iiPi

.visible .entry _Z8distancePfS_S_iiPi(
	.param .u64 .ptr .align 1 _Z8distancePfS_S_iiPi_param_0,
	.param .u64 .ptr .align 1 _Z8distancePfS_S_iiPi_param_1,
	.param .u64 .ptr .align 1 _Z8distancePfS_S_iiPi_param_2,
	.param .u32 _Z8distancePfS_S_iiPi_param_3,
	.param .u32 _Z8distancePfS_S_iiPi_param_4,
	.param .u64 .ptr .align 1 _Z8distancePfS_S_iiPi_param_5
)
{
	.reg .pred 	%p<5>;
	.reg .b32 	%r<32>;
	.reg .b32 	%f<14>;
	.reg .b64 	%rd<19>;
	.reg .b64 	%fd<5>;

	ld.param.u64 	%rd5, [_Z8distancePfS_S_iiPi_param_0];
	ld.param.u64 	%rd6, [_Z8distancePfS_S_iiPi_param_1];
	ld.param.u64 	%rd7, [_Z8distancePfS_S_iiPi_param_2];
	ld.param.u32 	%r14, [_Z8distancePfS_S_iiPi_param_3];
	ld.param.u32 	%r30, [_Z8distancePfS_S_iiPi_param_4];
	ld.param.u64 	%rd8, [_Z8distancePfS_S_iiPi_param_5];
	cvta.to.global.u64 	%rd1, %rd8;
	cvta.to.global.u64 	%rd2, %rd7;
	cvta.to.global.u64 	%rd3, %rd6;
	cvta.to.global.u64 	%rd4, %rd5;
	mov.u32 	%r15, %ctaid.x;
	mov.u32 	%r16, %ntid.x;
	mul.lo.s32 	%r17, %r15, %r16;
	mov.u32 	%r18, %tid.x;
	add.s32 	%r19, %r17, %r18;
	add.s32 	%r20, %r19, %r14;
	mul.wide.s32 	%rd9, %r20, 4;
	add.s64 	%rd10, %rd4, %rd9;
	ld.global.f32 	%f1, [%rd10];
	add.s64 	%rd11, %rd3, %rd9;
	ld.global.f32 	%f2, [%rd11];
	add.s64 	%rd12, %rd2, %rd9;
	ld.global.f32 	%f3, [%rd12];
	mul.lo.s32 	%r1, %r20, 12;
	add.s32 	%r2, %r1, 11;
	add.s32 	%r21, %r30, 9;
	max.s32 	%r22, %r30, %r21;
	sub.s32 	%r29, %r30, %r22;
	sub.s32 	%r23, %r30, %r17;
	sub.s32 	%r24, %r23, %r18;
	sub.s32 	%r28, %r24, %r14;
$L__BB0_1:
	setp.eq.s32 	%p1, %r28, 0;
	@%p1 bra 	$L__BB0_6;
	mul.wide.s32 	%rd13, %r30, 4;
	add.s64 	%rd14, %rd4, %rd13;
	ld.global.f32 	%f5, [%rd14];
	sub.f32 	%f6, %f1, %f5;
	add.s64 	%rd15, %rd3, %rd13;
	ld.global.f32 	%f7, [%rd15];
	sub.f32 	%f8, %f2, %f7;
	add.s64 	%rd16, %rd2, %rd13;
	ld.global.f32 	%f9, [%rd16];
	sub.f32 	%f10, %f3, %f9;
	mul.f32 	%f11, %f8, %f8;
	fma.rn.f32 	%f12, %f6, %f6, %f11;
	fma.rn.f32 	%f13, %f10, %f10, %f12;
	sqrt.rn.f32 	%f4, %f13;
	setp.lt.f32 	%p2, %f4, 0f00000000;
	mov.u32 	%r31, %r1;
	@%p2 bra 	$L__BB0_5;
	setp.ge.f32 	%p3, %f4, 0f42C80000;
	mov.u32 	%r31, %r2;
	@%p3 bra 	$L__BB0_5;
	cvt.f64.f32 	%fd1, %f4;
	mul.f64 	%fd2, %fd1, 0d4024000000000000;
	div.rn.f64 	%fd3, %fd2, 0d4059000000000000;
	add.f64 	%fd4, %fd3, 0d3FF0000000000000;
	cvt.rzi.s32.f64 	%r25, %fd4;
	add.s32 	%r31, %r25, %r1;
$L__BB0_5:
	mul.wide.s32 	%rd17, %r31, 4;
	add.s64 	%rd18, %rd1, %rd17;
	ld.global.u32 	%r26, [%rd18];
	add.s32 	%r27, %r26, 1;
	st.global.u32 	[%rd18], %r27;
$L__BB0_6:
	add.s32 	%r30, %r30, 1;
	add.s32 	%r29, %r29, 1;
	add.s32 	%r28, %r28, 1;
	setp.ne.s32 	%p4, %r29, 1;
	@%p4 bra 	$L__BB0_1;
	ret;

}


// ===== COMPILED SASS (sm_100) =====

	.target	sm_100

	.elftype	@"ET_EXEC"


//--------------------- .note.nv.tkinfo           --------------------------
	.section	.note.nv.tkinfo,"",@"SHT_NOTE"
	.sectionflags	@"SHF_NOTE_NV_TKINFO"
	.tkinfo
        /*0018*/ 	.word	0x00000002
        /*0030*/ 	.string	""
        /*0030*/ 	.string	"ptxas"
        /*0030*/ 	.string	"Cuda compilation tools, release 13.0, V13.0.88"
        /*0030*/ 	.string	"Build cuda_13.0.r13.0/compiler.36424714_0"
        /*0030*/ 	.string	"-arch sm_100 -m 64 "



//--------------------- .note.nv.cuinfo           --------------------------
	.section	.note.nv.cuinfo,"",@"SHT_NOTE"
	.sectionflags	@"SHF_NOTE_NV_CUINFO"
        /*0018*/ 	.short	0x0002
        /*001a*/ 	.short	0x0064
        /*001c*/ 	.short	0x0082
	.zero		2


//--------------------- .nv.info                  --------------------------
	.section	.nv.info,"",@"SHT_CUDA_INFO"
	.align	4


	//----- nvinfo : EIATTR_REGCOUNT
	.align		4
        /*0000*/ 	.byte	0x04, 0x2f
        /*0002*/ 	.short	(.L_1 - .L_0)
	.align		4
.L_0:
        /*0004*/ 	.word	index@(_Z8distancePfS_S_iiPi)
        /*0008*/ 	.word	0x00000025


	//----- nvinfo : EIATTR_FRAME_SIZE
	.align		4
.L_1:
        /*000c*/ 	.byte	0x04, 0x11
        /*000e*/ 	.short	(.L_3 - .L_2)
	.align		4
.L_2:
        /*0010*/ 	.word	index@($__internal_1_$__cuda_sm20_sqrt_rn_f32_slowpath)
        /*0014*/ 	.word	0x00000000


	//----- nvinfo : EIATTR_FRAME_SIZE
	.align		4
.L_3:
        /*0018*/ 	.byte	0x04, 0x11
        /*001a*/ 	.short	(.L_5 - .L_4)
	.align		4
.L_4:
        /*001c*/ 	.word	index@($__internal_0_$__cuda_sm20_div_rn_f64_full)
        /*0020*/ 	.word	0x00000000


	//----- nvinfo : EIATTR_FRAME_SIZE
	.align		4
.L_5:
        /*0024*/ 	.byte	0x04, 0x11
        /*0026*/ 	.short	(.L_7 - .L_6)
	.align		4
.L_6:
        /*0028*/ 	.word	index@(_Z8distancePfS_S_iiPi)
        /*002c*/ 	.word	0x00000000


	//----- nvinfo : EIATTR_MIN_STACK_SIZE
	.align		4
.L_7:
        /*0030*/ 	.byte	0x04, 0x12
        /*0032*/ 	.short	(.L_9 - .L_8)
	.align		4
.L_8:
        /*0034*/ 	.word	index@(_Z8distancePfS_S_iiPi)
        /*0038*/ 	.word	0x00000000
.L_9:


//--------------------- .nv.compat                --------------------------
	.section	.nv.compat,"",@"SHT_CUDA_COMPAT_INFO"
	.align	4
        /*0000*/ 	.byte	0x02, 0x09, 0x00, 0x00, 0x02, 0x02, 0x01, 0x00, 0x02, 0x05, 0x05, 0x00, 0x03, 0x07, 0x01, 0x01
        /*0010*/ 	.byte	0x02, 0x03, 0x00, 0x00, 0x02, 0x06, 0x01, 0x00, 0x04, 0x0b, 0x08, 0x00, 0x01, 0x00, 0x00, 0x00
        /*0020*/ 	.byte	0x00, 0x00, 0x00, 0x00


//--------------------- .nv.info._Z8distancePfS_S_iiPi --------------------------
	.section	.nv.info._Z8distancePfS_S_iiPi,"",@"SHT_CUDA_INFO"
	.sectionflags	@""
	.align	4


	//----- nvinfo : EIATTR_CUDA_API_VERSION
	.align		4
        /*0000*/ 	.byte	0x04, 0x37
        /*0002*/ 	.short	(.L_11 - .L_10)
.L_10:
        /*0004*/ 	.word	0x00000082


	//----- nvinfo : EIATTR_KPARAM_INFO
	.align		4
.L_11:
        /*0008*/ 	.byte	0x04, 0x17
        /*000a*/ 	.short	(.L_13 - .L_12)
.L_12:
        /*000c*/ 	.word	0x00000000
        /*0010*/ 	.short	0x0005
        /*0012*/ 	.short	0x0020
        /*0014*/ 	.byte	0x00, 0xf5, 0x21, 0x00


	//----- nvinfo : EIATTR_KPARAM_INFO
	.align		4
.L_13:
        /*0018*/ 	.byte	0x04, 0x17
        /*001a*/ 	.short	(.L_15 - .L_14)
.L_14:
        /*001c*/ 	.word	0x00000000
        /*0020*/ 	.short	0x0004
        /*0022*/ 	.short	0x001c
        /*0024*/ 	.byte	0x00, 0xf0, 0x11, 0x00


	//----- nvinfo : EIATTR_KPARAM_INFO
	.align		4
.L_15:
        /*0028*/ 	.byte	0x04, 0x17
        /*002a*/ 	.short	(.L_17 - .L_16)
.L_16:
        /*002c*/ 	.word	0x00000000
        /*0030*/ 	.short	0x0003
        /*0032*/ 	.short	0x0018
        /*0034*/ 	.byte	0x00, 0xf0, 0x11, 0x00


	//----- nvinfo : EIATTR_KPARAM_INFO
	.align		4
.L_17:
        /*0038*/ 	.byte	0x04, 0x17
        /*003a*/ 	.short	(.L_19 - .L_18)
.L_18:
        /*003c*/ 	.word	0x00000000
        /*0040*/ 	.short	0x0002
        /*0042*/ 	.short	0x0010
        /*0044*/ 	.byte	0x00, 0xf5, 0x21, 0x00


	//----- nvinfo : EIATTR_KPARAM_INFO
	.align		4
.L_19:
        /*0048*/ 	.byte	0x04, 0x17
        /*004a*/ 	.short	(.L_21 - .L_20)
.L_20:
        /*004c*/ 	.word	0x00000000
        /*0050*/ 	.short	0x0001
        /*0052*/ 	.short	0x0008
        /*0054*/ 	.byte	0x00, 0xf5, 0x21, 0x00


	//----- nvinfo : EIATTR_KPARAM_INFO
	.align		4
.L_21:
        /*0058*/ 	.byte	0x04, 0x17
        /*005a*/ 	.short	(.L_23 - .L_22)
.L_22:
        /*005c*/ 	.word	0x00000000
        /*0060*/ 	.short	0x0000
        /*0062*/ 	.short	0x0000
        /*0064*/ 	.byte	0x00, 0xf5, 0x21, 0x00


	//----- nvinfo : EIATTR_SPARSE_MMA_MASK
	.align		4
.L_23:
        /*0068*/ 	.byte	0x03, 0x50
        /*006a*/ 	.short	0x0000


	//----- nvinfo : EIATTR_MAXREG_COUNT
	.align		4
        /*006c*/ 	.byte	0x03, 0x1b
        /*006e*/ 	.short	0x00ff


	//----- nvinfo : EIATTR_MERCURY_ISA_VERSION
	.align		4
        /*0070*/ 	.byte	0x03, 0x5f
        /*0072*/ 	.short	0x0101


	//----- nvinfo : EIATTR_VRC_CTA_INIT_COUNT
	.align		4
        /*0074*/ 	.byte	0x02, 0x4a
	.zero		1
	.zero		1


	//----- nvinfo : EIATTR_EXIT_INSTR_OFFSETS
	.align		4
        /*0078*/ 	.byte	0x04, 0x1c
        /*007a*/ 	.short	(.L_25 - .L_24)


	//   ....[0]....
.L_24:
        /*007c*/ 	.word	0x00000660


	//----- nvinfo : EIATTR_CRS_STACK_SIZE
	.align		4
.L_25:
        /*0080*/ 	.byte	0x04, 0x1e
        /*0082*/ 	.short	(.L_27 - .L_26)
.L_26:
        /*0084*/ 	.word	0x00000000


	//----- nvinfo : EIATTR_CBANK_PARAM_SIZE
	.align		4
.L_27:
        /*0088*/ 	.byte	0x03, 0x19
        /*008a*/ 	.short	0x0028


	//----- nvinfo : EIATTR_PARAM_CBANK
	.align		4
        /*008c*/ 	.byte	0x04, 0x0a
        /*008e*/ 	.short	(.L_29 - .L_28)
	.align		4
.L_28:
        /*0090*/ 	.word	index@(.nv.constant0._Z8distancePfS_S_iiPi)
        /*0094*/ 	.short	0x0380
        /*0096*/ 	.short	0x0028


	//----- nvinfo : EIATTR_SW_WAR
	.align		4
.L_29:
        /*0098*/ 	.byte	0x04, 0x36
        /*009a*/ 	.short	(.L_31 - .L_30)
.L_30:
        /*009c*/ 	.word	0x00000008
.L_31:


//--------------------- .nv.callgraph             --------------------------
	.section	.nv.callgraph,"",@"SHT_CUDA_CALLGRAPH"
	.align	4
	.sectionentsize	8
	.align		4
        /*0000*/ 	.word	0x00000000
	.align		4
        /*0004*/ 	.word	0xffffffff
	.align		4
        /*0008*/ 	.word	0x00000000
	.align		4
        /*000c*/ 	.word	0xfffffffe
	.align		4
        /*0010*/ 	.word	0x00000000
	.align		4
        /*0014*/ 	.word	0xfffffffd
	.align		4
        /*0018*/ 	.word	0x00000000
	.align		4
        /*001c*/ 	.word	0xfffffffc


//--------------------- .text._Z8distancePfS_S_iiPi --------------------------
	.section	.text._Z8distancePfS_S_iiPi,"ax",@progbits
	.align	128
        .global         _Z8distancePfS_S_iiPi
        .type           _Z8distancePfS_S_iiPi,@function
        .size           _Z8distancePfS_S_iiPi,(.L_x_17 - _Z8distancePfS_S_iiPi)
        .other          _Z8distancePfS_S_iiPi,@"STO_CUDA_ENTRY STV_DEFAULT"
_Z8distancePfS_S_iiPi:
.text._Z8distancePfS_S_iiPi:
[----:B------:R-:W-:Y:S01]  /*0000*/  LDC R1, c[0x0][0x37c] ;  /* 0x0000df00ff017b82 */ /* 0x000fe20000000800 */
[----:B------:R-:W0:Y:S07]  /*0010*/  S2R R23, SR_TID.X ;  /* 0x0000000000177919 */ /* 0x000e2e0000002100 */
[----:B------:R-:W0:Y:S01]  /*0020*/  S2UR UR4, SR_CTAID.X ;  /* 0x00000000000479c3 */ /* 0x000e220000002500 */
[----:B------:R-:W1:Y:S07]  /*0030*/  LDCU.64 UR6, c[0x0][0x358] ;  /* 0x00006b00ff0677ac */ /* 0x000e6e0008000a00 */
[----:B------:R-:W0:Y:S08]  /*0040*/  LDC R0, c[0x0][0x360] ;  /* 0x0000d800ff007b82 */ /* 0x000e300000000800 */
[----:B------:R-:W2:Y:S08]  /*0050*/  LDC.64 R2, c[0x0][0x398] ;  /* 0x0000e600ff027b82 */ /* 0x000eb00000000a00 */
[----:B------:R-:W3:Y:S08]  /*0060*/  LDC.64 R30, c[0x0][0x380] ;  /* 0x0000e000ff1e7b82 */ /* 0x000ef00000000a00 */
[----:B------:R-:W4:Y:S01]  /*0070*/  LDC.64 R18, c[0x0][0x390] ;  /* 0x0000e400ff127b82 */ /* 0x000f220000000a00 */
[----:B0-----:R-:W-:-:S04]  /*0080*/  IMAD R7, R0, UR4, R23 ;  /* 0x0000000400077c24 */ /* 0x001fc8000f8e0217 */
[----:B--2---:R-:W-:-:S03]  /*0090*/  IMAD.IADD R7, R7, 0x1, R2 ;  /* 0x0000000107077824 */ /* 0x004fc600078e0202 */
[----:B------:R-:W0:Y:S01]  /*00a0*/  LDC.64 R4, c[0x0][0x388] ;  /* 0x0000e200ff047b82 */ /* 0x000e220000000a00 */
[----:B---3--:R-:W-:-:S07]  /*00b0*/  IMAD.WIDE R30, R7, 0x4, R30 ;  /* 0x00000004071e7825 */ /* 0x008fce00078e021e */
[----:B------:R-:W2:Y:S01]  /*00c0*/  LDC.64 R10, c[0x0][0x390] ;  /* 0x0000e400ff0a7b82 */ /* 0x000ea20000000a00 */
[----:B-1----:R-:W5:Y:S01]  /*00d0*/  LDG.E R30, desc[UR6][R30.64] ;  /* 0x000000061e1e7981 */ /* 0x002f62000c1e1900 */
[----:B----4-:R-:W-:-:S06]  /*00e0*/  IMAD.WIDE R18, R7, 0x4, R18 ;  /* 0x0000000407127825 */ /* 0x010fcc00078e0212 */
[----:B------:R-:W1:Y:S01]  /*00f0*/  LDC.64 R12, c[0x0][0x380] ;  /* 0x0000e000ff0c7b82 */ /* 0x000e620000000a00 */
[----:B------:R-:W5:Y:S01]  /*0100*/  LDG.E R8, desc[UR6][R18.64] ;  /* 0x0000000612087981 */ /* 0x000f62000c1e1900 */
[----:B------:R-:W3:Y:S06]  /*0110*/  LDCU UR5, c[0x0][0x39c] ;  /* 0x00007380ff0577ac */ /* 0x000eec0008000800 */
[----:B------:R-:W4:Y:S08]  /*0120*/  LDC.64 R14, c[0x0][0x388] ;  /* 0x0000e200ff0e7b82 */ /* 0x000f300000000a00 */
[----:B------:R-:W1:Y:S01]  /*0130*/  LDC.64 R16, c[0x0][0x3a0] ;  /* 0x0000e800ff107b82 */ /* 0x000e620000000a00 */
[----:B------:R-:W-:Y:S01]  /*0140*/  UIADD3 UR4, UPT, UPT, -UR4, URZ, URZ ;  /* 0x000000ff04047290 */ /* 0x000fe2000fffe1ff */
[----:B0-----:R-:W-:Y:S01]  /*0150*/  IMAD.WIDE R4, R7, 0x4, R4 ;  /* 0x0000000407047825 */ /* 0x001fe200078e0204 */
[----:B------:R-:W-:-:S03]  /*0160*/  VIADDMNMX R6, R3, 0x9, R3, !PT ;  /* 0x0000000903067846 */ /* 0x000fc60007800103 */
[----:B------:R-:W-:Y:S01]  /*0170*/  IMAD R7, R7, 0xc, RZ ;  /* 0x0000000c07077824 */ /* 0x000fe200078e02ff */
[----:B------:R0:W5:Y:S01]  /*0180*/  LDG.E R9, desc[UR6][R4.64] ;  /* 0x0000000604097981 */ /* 0x000162000c1e1900 */
[----:B------:R-:W-:Y:S02]  /*0190*/  IMAD R21, R0, UR4, R3 ;  /* 0x0000000400157c24 */ /* 0x000fe4000f8e0203 */
[----:B------:R-:W-:Y:S02]  /*01a0*/  IMAD.IADD R6, R3, 0x1, -R6 ;  /* 0x0000000103067824 */ /* 0x000fe400078e0a06 */
[----:B------:R-:W-:Y:S01]  /*01b0*/  VIADD R3, R7, 0xb ;  /* 0x0000000b07037836 */ /* 0x000fe20000000000 */
[----:B0-----:R-:W-:Y:S02]  /*01c0*/  IADD3 R5, PT, PT, R21, -R2, -R23 ;  /* 0x8000000215057210 */ /* 0x001fe40007ffe817 */
[----:B--23--:R-:W-:-:S07]  /*01d0*/  MOV R4, UR5 ;  /* 0x0000000500047c02 */ /* 0x00cfce0008000f00 */
.L_x_9:
[----:B------:R-:W-:Y:S01]  /*01e0*/  ISETP.NE.AND P0, PT, R5, RZ, PT ;  /* 0x000000ff0500720c */ /* 0x000fe20003f05270 */
[----:B------:R-:W-:Y:S01]  /*01f0*/  VIADD R6, R6, 0x1 ;  /* 0x0000000106067836 */ /* 0x000fe20000000000 */
[----:B------:R-:W-:Y:S04]  /*0200*/  BSSY.RECONVERGENT B0, `(.L_x_0) ;  /* 0x0000042000007945 */ /* 0x000fe80003800200 */
[----:B------:R-:W-:-:S07]  /*0210*/  ISETP.NE.AND P1, PT, R6, 0x1, PT ;  /* 0x000000010600780c */ /* 0x000fce0003f25270 */
[----:B0-----:R-:W-:Y:S06]  /*0220*/  @!P0 BRA `(.L_x_1) ;  /* 0x0000000000fc8947 */ /* 0x001fec0003800000 */
[----:B----4-:R-:W-:-:S04]  /*0230*/  IMAD.WIDE R20, R4, 0x4, R14 ;  /* 0x0000000404147825 */ /* 0x010fc800078e020e */
[C---:B-1----:R-:W-:Y:S02]  /*0240*/  IMAD.WIDE R18, R4.reuse, 0x4, R12 ;  /* 0x0000000404127825 */ /* 0x042fe400078e020c */
[----:B------:R-:W2:Y:S02]  /*0250*/  LDG.E R20, desc[UR6][R20.64] ;  /* 0x0000000614147981 */ /* 0x000ea4000c1e1900 */
[----:B------:R-:W-:Y:S02]  /*0260*/  IMAD.WIDE R22, R4, 0x4, R10 ;  /* 0x0000000404167825 */ /* 0x000fe400078e020a */
[----:B------:R-:W3:Y:S04]  /*0270*/  LDG.E R19, desc[UR6][R18.64] ;  /* 0x0000000612137981 */ /* 0x000ee8000c1e1900 */
[----:B------:R-:W4:Y:S01]  /*0280*/  LDG.E R23, desc[UR6][R22.64] ;  /* 0x0000000616177981 */ /* 0x000f22000c1e1900 */
[----:B------:R-:W-:Y:S01]  /*0290*/  BSSY.RECONVERGENT B1, `(.L_x_2) ;  /* 0x0000013000017945 */ /* 0x000fe20003800200 */
[----:B--2--5:R-:W-:Y:S01]  /*02a0*/  FADD R2, R9, -R20 ;  /* 0x8000001409027221 */ /* 0x024fe20000000000 */
[----:B---3--:R-:W-:-:S03]  /*02b0*/  FADD R0, R30, -R19 ;  /* 0x800000131e007221 */ /* 0x008fc60000000000 */
[----:B------:R-:W-:Y:S01]  /*02c0*/  FMUL R25, R2, R2 ;  /* 0x0000000202197220 */ /* 0x000fe20000400000 */
[----:B----4-:R-:W-:-:S03]  /*02d0*/  FADD R2, R8, -R23 ;  /* 0x8000001708027221 */ /* 0x010fc60000000000 */
[----:B------:R-:W-:-:S04]  /*02e0*/  FFMA R25, R0, R0, R25 ;  /* 0x0000000000197223 */ /* 0x000fc80000000019 */
[----:B------:R-:W-:-:S04]  /*02f0*/  FFMA R25, R2, R2, R25 ;  /* 0x0000000202197223 */ /* 0x000fc80000000019 */
[----:B------:R0:W1:Y:S01]  /*0300*/  MUFU.RSQ R2, R25 ;  /* 0x0000001900027308 */ /* 0x0000620000001400 */
[----:B------:R-:W-:-:S04]  /*0310*/  IADD3 R0, PT, PT, R25, -0xd000000, RZ ;  /* 0xf300000019007810 */ /* 0x000fc80007ffe0ff */
[----:B------:R-:W-:-:S13]  /*0320*/  ISETP.GT.U32.AND P0, PT, R0, 0x727fffff, PT ;  /* 0x727fffff0000780c */ /* 0x000fda0003f04070 */
[----:B01----:R-:W-:Y:S05]  /*0330*/  @!P0 BRA `(.L_x_3) ;  /* 0x0000000000108947 */ /* 0x003fea0003800000 */
[----:B------:R-:W-:-:S07]  /*0340*/  MOV R22, 0x360 ;  /* 0x0000036000167802 */ /* 0x000fce0000000f00 */
[----:B------:R-:W-:Y:S05]  /*0350*/  CALL.REL.NOINC `($__internal_1_$__cuda_sm20_sqrt_rn_f32_slowpath) ;  /* 0x0000000800047944 */ /* 0x000fea0003c00000 */
[----:B------:R-:W-:Y:S01]  /*0360*/  IMAD.MOV.U32 R0, RZ, RZ, R2 ;  /* 0x000000ffff007224 */ /* 0x000fe200078e0002 */
[----:B------:R-:W-:Y:S06]  /*0370*/  BRA `(.L_x_4) ;  /* 0x0000000000107947 */ /* 0x000fec0003800000 */
.L_x_3:
[----:B------:R-:W-:Y:S01]  /*0380*/  FMUL.FTZ R0, R25, R2 ;  /* 0x0000000219007220 */ /* 0x000fe20000410000 */
[----:B------:R-:W-:-:S03]  /*0390*/  FMUL.FTZ R2, R2, 0.5 ;  /* 0x3f00000002027820 */ /* 0x000fc60000410000 */
[----:B------:R-:W-:-:S04]  /*03a0*/  FFMA R19, -R0, R0, R25 ;  /* 0x0000000000137223 */ /* 0x000fc80000000119 */
[----:B------:R-:W-:-:S07]  /*03b0*/  FFMA R0, R19, R2, R0 ;  /* 0x0000000213007223 */ /* 0x000fce0000000000 */
.L_x_4:
[----:B------:R-:W-:Y:S05]  /*03c0*/  BSYNC.RECONVERGENT B1 ;  /* 0x0000000000017941 */ /* 0x000fea0003800200 */
.L_x_2:
[----:B------:R-:W-:Y:S01]  /*03d0*/  FSETP.GEU.AND P0, PT, R0, RZ, PT ;  /* 0x000000ff0000720b */ /* 0x000fe20003f0e000 */
[----:B------:R-:W-:Y:S01]  /*03e0*/  BSSY.RECONVERGENT B1, `(.L_x_5) ;  /* 0x000001f000017945 */ /* 0x000fe20003800200 */
[----:B------:R-:W-:-:S11]  /*03f0*/  IMAD.MOV.U32 R21, RZ, RZ, R7 ;  /* 0x000000ffff157224 */ /* 0x000fd600078e0007 */
[----:B------:R-:W-:Y:S05]  /*0400*/  @!P0 BRA `(.L_x_6) ;  /* 0x0000000000708947 */ /* 0x000fea0003800000 */
[----:B------:R-:W-:Y:S02]  /*0410*/  FSETP.GE.AND P0, PT, R0, 100, PT ;  /* 0x42c800000000780b */ /* 0x000fe40003f06000 */
[----:B------:R-:W-:-:S11]  /*0420*/  MOV R21, R3 ;  /* 0x0000000300157202 */ /* 0x000fd60000000f00 */
[----:B------:R-:W-:Y:S05]  /*0430*/  @P0 BRA `(.L_x_6) ;  /* 0x0000000000640947 */ /* 0x000fea0003800000 */
[----:B------:R-:W0:Y:S01]  /*0440*/  MUFU.RCP64H R23, 100 ;  /* 0x4059000000177908 */ /* 0x000e220000001800 */
[----:B------:R-:W-:Y:S02]  /*0450*/  HFMA2 R22, -RZ, RZ, 0, 5.9604644775390625e-08 ;  /* 0x00000001ff167431 */ /* 0x000fe400000001ff */
[----:B------:R-:W-:Y:S01]  /*0460*/  IMAD.MOV.U32 R18, RZ, RZ, 0x0 ;  /* 0x00000000ff127424 */ /* 0x000fe200078e00ff */
[----:B------:R-:W-:Y:S01]  /*0470*/  BSSY.RECONVERGENT B2, `(.L_x_7) ;  /* 0x0000012000027945 */ /* 0x000fe20003800200 */
[----:B------:R-:W-:-:S06]  /*0480*/  IMAD.MOV.U32 R19, RZ, RZ, 0x40590000 ;  /* 0x40590000ff137424 */ /* 0x000fcc00078e00ff */
[----:B0-----:R-:W-:-:S08]  /*0490*/  DFMA R20, R22, -R18, 1 ;  /* 0x3ff000001614742b */ /* 0x001fd00000000812 */
[----:B------:R-:W-:Y:S02]  /*04a0*/  DFMA R24, R20, R20, R20 ;  /* 0x000000141418722b */ /* 0x000fe40000000014 */
[----:B------:R-:W0:Y:S06]  /*04b0*/  F2F.F64.F32 R20, R0 ;  /* 0x0000000000147310 */ /* 0x000e2c0000201800 */
[----:B------:R-:W-:-:S08]  /*04c0*/  DFMA R24, R22, R24, R22 ;  /* 0x000000181618722b */ /* 0x000fd00000000016 */
[----:B------:R-:W-:Y:S02]  /*04d0*/  DFMA R18, R24, -R18, 1 ;  /* 0x3ff000001812742b */ /* 0x000fe40000000812 */
[----:B0-----:R-:W-:-:S06]  /*04e0*/  DMUL R20, R20, 10 ;  /* 0x4024000014147828 */ /* 0x001fcc0000000000 */
[----:B------:R-:W-:-:S04]  /*04f0*/  DFMA R18, R24, R18, R24 ;  /* 0x000000121812722b */ /* 0x000fc80000000018 */
[----:B------:R-:W-:-:S04]  /*0500*/  FSETP.GEU.AND P2, PT, |R21|, 6.5827683646048100446e-37, PT ;  /* 0x036000001500780b */ /* 0x000fc80003f4e200 */
[----:B------:R-:W-:-:S08]  /*0510*/  DMUL R22, R20, R18 ;  /* 0x0000001214167228 */ /* 0x000fd00000000000 */
[----:B------:R-:W-:-:S08]  /*0520*/  DFMA R24, R22, -100, R20 ;  /* 0xc05900001618782b */ /* 0x000fd00000000014 */
[----:B------:R-:W-:-:S10]  /*0530*/  DFMA R18, R18, R24, R22 ;  /* 0x000000181212722b */ /* 0x000fd40000000016 */
[----:B------:R-:W-:-:S05]  /*0540*/  FFMA R2, RZ, 3.390625, R19 ;  /* 0x40590000ff027823 */ /* 0x000fca0000000013 */
[----:B------:R-:W-:-:S13]  /*0550*/  FSETP.GT.AND P0, PT, |R2|, 1.469367938527859385e-39, PT ;  /* 0x001000000200780b */ /* 0x000fda0003f04200 */
[----:B------:R-:W-:Y:S05]  /*0560*/  @P0 BRA P2, `(.L_x_8) ;  /* 0x0000000000080947 */ /* 0x000fea0001000000 */
[----:B------:R-:W-:-:S07]  /*0570*/  MOV R32, 0x590 ;  /* 0x0000059000207802 */ /* 0x000fce0000000f00 */
[----:B------:R-:W-:Y:S05]  /*0580*/  CALL.REL.NOINC `($__internal_0_$__cuda_sm20_div_rn_f64_full) ;  /* 0x0000000000387944 */ /* 0x000fea0003c00000 */
.L_x_8:
[----:B------:R-:W-:Y:S05]  /*0590*/  BSYNC.RECONVERGENT B2 ;  /* 0x0000000000027941 */ /* 0x000fea0003800200 */
.L_x_7:
[----:B------:R-:W-:-:S10]  /*05a0*/  DADD R18, R18, 1 ;  /* 0x3ff0000012127429 */ /* 0x000fd40000000000 */
[----:B------:R-:W0:Y:S02]  /*05b0*/  F2I.F64.TRUNC R18, R18 ;  /* 0x0000001200127311 */ /* 0x000e24000030d100 */
[----:B0-----:R-:W-:-:S07]  /*05c0*/  IMAD.IADD R21, R7, 0x1, R18 ;  /* 0x0000000107157824 */ /* 0x001fce00078e0212 */
.L_x_6:
[----:B------:R-:W-:Y:S05]  /*05d0*/  BSYNC.RECONVERGENT B1 ;  /* 0x0000000000017941 */ /* 0x000fea0003800200 */
.L_x_5:
[----:B------:R-:W-:-:S05]  /*05e0*/  IMAD.WIDE R18, R21, 0x4, R16 ;  /* 0x0000000415127825 */ /* 0x000fca00078e0210 */
[----:B------:R-:W2:Y:S02]  /*05f0*/  LDG.E R0, desc[UR6][R18.64] ;  /* 0x0000000612007981 */ /* 0x000ea4000c1e1900 */
[----:B--2---:R-:W-:-:S05]  /*0600*/  VIADD R21, R0, 0x1 ;  /* 0x0000000100157836 */ /* 0x004fca0000000000 */
[----:B------:R0:W-:Y:S02]  /*0610*/  STG.E desc[UR6][R18.64], R21 ;  /* 0x0000001512007986 */ /* 0x0001e4000c101906 */
.L_x_1:
[----:B------:R-:W-:Y:S05]  /*0620*/  BSYNC.RECONVERGENT B0 ;  /* 0x0000000000007941 */ /* 0x000fea0003800200 */
.L_x_0:
[----:B------:R-:W-:Y:S01]  /*0630*/  IADD3 R4, PT, PT, R4, 0x1, RZ ;  /* 0x0000000104047810 */ /* 0x000fe20007ffe0ff */
[----:B------:R-:W-:Y:S01]  /*0640*/  VIADD R5, R5, 0x1 ;  /* 0x0000000105057836 */ /* 0x000fe20000000000 */
[----:B------:R-:W-:Y:S06]  /*0650*/  @P1 BRA `(.L_x_9) ;  /* 0xfffffff800e01947 */ /* 0x000fec000383ffff */
[----:B------:R-:W-:Y:S05]  /*0660*/  EXIT ;  /* 0x000000000000794d */ /* 0x000fea0003800000 */
        .weak           $__internal_0_$__cuda_sm20_div_rn_f64_full
        .type           $__internal_0_$__cuda_sm20_div_rn_f64_full,@function
        .size           $__internal_0_$__cuda_sm20_div_rn_f64_full,($__internal_1_$__cuda_sm20_sqrt_rn_f32_slowpath - $__internal_0_$__cuda_sm20_div_rn_f64_full)
$__internal_0_$__cuda_sm20_div_rn_f64_full:
[----:B------:R-:W-:Y:S01]  /*0670*/  MOV R19, 0x3ff90000 ;  /* 0x3ff9000000137802 */ /* 0x000fe20000000f00 */
[----:B------:R-:W-:Y:S01]  /*0680*/  IMAD.MOV.U32 R18, RZ, RZ, 0x0 ;  /* 0x00000000ff127424 */ /* 0x000fe200078e00ff */
[C---:B------:R-:W-:Y:S01]  /*0690*/  FSETP.GEU.AND P2, PT, |R21|.reuse, 1.469367938527859385e-39, PT ;  /* 0x001000001500780b */ /* 0x040fe20003f4e200 */
[----:B------:R-:W-:Y:S01]  /*06a0*/  IMAD.MOV.U32 R22, RZ, RZ, 0x1 ;  /* 0x00000001ff167424 */ /* 0x000fe200078e00ff */
[----:B------:R-:W0:Y:S01]  /*06b0*/  MUFU.RCP64H R23, R19 ;  /* 0x0000001300177308 */ /* 0x000e220000001800 */
[----:B------:R-:W-:Y:S01]  /*06c0*/  LOP3.LUT R2, R21, 0x7ff00000, RZ, 0xc0, !PT ;  /* 0x7ff0000015027812 */ /* 0x000fe200078ec0ff */
[----:B------:R-:W-:Y:S01]  /*06d0*/  IMAD.MOV.U32 R0, RZ, RZ, 0x1ca00000 ;  /* 0x1ca00000ff007424 */ /* 0x000fe200078e00ff */
[----:B------:R-:W-:Y:S01]  /*06e0*/  BSSY.RECONVERGENT B3, `(.L_x_10) ;  /* 0x0000044000037945 */ /* 0x000fe20003800200 */
[----:B------:R-:W-:Y:S01]  /*06f0*/  IMAD.MOV.U32 R31, RZ, RZ, 0x40500000 ;  /* 0x40500000ff1f7424 */ /* 0x000fe200078e00ff */
[----:B------:R-:W-:Y:S01]  /*0700*/  ISETP.GE.U32.AND P0, PT, R2, 0x40500000, PT ;  /* 0x405000000200780c */ /* 0x000fe20003f06070 */
[----:B------:R-:W-:-:S02]  /*0710*/  IMAD.MOV.U32 R34, RZ, RZ, R2 ;  /* 0x000000ffff227224 */ /* 0x000fc400078e0002 */
[----:B------:R-:W-:Y:S01]  /*0720*/  VIADD R33, R31, 0xffffffff ;  /* 0xffffffff1f217836 */ /* 0x000fe20000000000 */
[----:B------:R-:W-:-:S04]  /*0730*/  SEL R0, R0, 0x63400000, !P0 ;  /* 0x6340000000007807 */ /* 0x000fc80004000000 */
[----:B------:R-:W-:Y:S01]  /*0740*/  @!P2 LOP3.LUT R26, R0, 0x80000000, R21, 0xf8, !PT ;  /* 0x80000000001aa812 */ /* 0x000fe200078ef815 */
[----:B0-----:R-:W-:-:S03]  /*0750*/  DFMA R24, R22, -R18, 1 ;  /* 0x3ff000001618742b */ /* 0x001fc60000000812 */
[----:B------:R-:W-:Y:S01]  /*0760*/  @!P2 LOP3.LUT R27, R26, 0x100000, RZ, 0xfc, !PT ;  /* 0x001000001a1ba812 */ /* 0x000fe200078efcff */
[----:B------:R-:W-:-:S04]  /*0770*/  @!P2 IMAD.MOV.U32 R26, RZ, RZ, RZ ;  /* 0x000000ffff1aa224 */ /* 0x000fc800078e00ff */
[----:B------:R-:W-:-:S08]  /*0780*/  DFMA R24, R24, R24, R24 ;  /* 0x000000181818722b */ /* 0x000fd00000000018 */
[----:B------:R-:W-:Y:S01]  /*0790*/  DFMA R24, R22, R24, R22 ;  /* 0x000000181618722b */ /* 0x000fe20000000016 */
[----:B------:R-:W-:Y:S02]  /*07a0*/  LOP3.LUT R23, R0, 0x800fffff, R21, 0xf8, !PT ;  /* 0x800fffff00177812 */ /* 0x000fe400078ef815 */
[----:B------:R-:W-:-:S05]  /*07b0*/  MOV R22, R20 ;  /* 0x0000001400167202 */ /* 0x000fca0000000f00 */
[----:B------:R-:W-:Y:S02]  /*07c0*/  DFMA R28, R24, -R18, 1 ;  /* 0x3ff00000181c742b */ /* 0x000fe40000000812 */
[----:B------:R-:W-:-:S06]  /*07d0*/  @!P2 DFMA R22, R22, 2, -R26 ;  /* 0x400000001616a82b */ /* 0x000fcc000000081a */
[----:B------:R-:W-:-:S04]  /*07e0*/  DFMA R28, R24, R28, R24 ;  /* 0x0000001c181c722b */ /* 0x000fc80000000018 */
[----:B------:R-:W-:-:S04]  /*07f0*/  @!P2 LOP3.LUT R34, R23, 0x7ff00000, RZ, 0xc0, !PT ;  /* 0x7ff000001722a812 */ /* 0x000fc800078ec0ff */
[----:B------:R-:W-:Y:S01]  /*0800*/  IADD3 R26, PT, PT, R34, -0x1, RZ ;  /* 0xffffffff221a7810 */ /* 0x000fe20007ffe0ff */
[----:B------:R-:W-:-:S03]  /*0810*/  DMUL R24, R28, R22 ;  /* 0x000000161c187228 */ /* 0x000fc60000000000 */
[----:B------:R-:W-:-:S04]  /*0820*/  ISETP.GT.U32.AND P0, PT, R26, 0x7feffffe, PT ;  /* 0x7feffffe1a00780c */ /* 0x000fc80003f04070 */
[----:B------:R-:W-:Y:S01]  /*0830*/  ISETP.GT.U32.OR P0, PT, R33, 0x7feffffe, P0 ;  /* 0x7feffffe2100780c */ /* 0x000fe20000704470 */
[----:B------:R-:W-:-:S08]  /*0840*/  DFMA R26, R24, -R18, R22 ;  /* 0x80000012181a722b */ /* 0x000fd00000000016 */
[----:B------:R-:W-:-:S04]  /*0850*/  DFMA R26, R28, R26, R24 ;  /* 0x0000001a1c1a722b */ /* 0x000fc80000000018 */
[----:B------:R-:W-:Y:S07]  /*0860*/  @P0 BRA `(.L_x_11) ;  /* 0x0000000000680947 */ /* 0x000fee0003800000 */
[----:B------:R-:W-:Y:S02]  /*0870*/  MOV R21, 0x40500000 ;  /* 0x4050000000157802 */ /* 0x000fe40000000f00 */
[----:B------:R-:W-:Y:S02]  /*0880*/  MOV R20, RZ ;  /* 0x000000ff00147202 */ /* 0x000fe40000000f00 */
[----:B------:R-:W-:-:S04]  /*0890*/  VIADDMNMX R2, R2, -R21, 0xb9600000, !PT ;  /* 0xb960000002027446 */ /* 0x000fc80007800915 */
[----:B------:R-:W-:-:S05]  /*08a0*/  VIMNMX R21, PT, PT, R2, 0x46a00000, PT ;  /* 0x46a0000002157848 */ /* 0x000fca0003fe0100 */
[----:B------:R-:W-:-:S04]  /*08b0*/  IMAD.IADD R0, R21, 0x1, -R0 ;  /* 0x0000000115007824 */ /* 0x000fc800078e0a00 */
[----:B------:R-:W-:-:S06]  /*08c0*/  VIADD R21, R0, 0x7fe00000 ;  /* 0x7fe0000000157836 */ /* 0x000fcc0000000000 */
[----:B------:R-:W-:-:S10]  /*08d0*/  DMUL R24, R26, R20 ;  /* 0x000000141a187228 */ /* 0x000fd40000000000 */
[----:B------:R-:W-:-:S13]  /*08e0*/  FSETP.GTU.AND P0, PT, |R25|, 1.469367938527859385e-39, PT ;  /* 0x001000001900780b */ /* 0x000fda0003f0c200 */
[----:B------:R-:W-:Y:S05]  /*08f0*/  @P0 BRA `(.L_x_12) ;  /* 0x0000000000880947 */ /* 0x000fea0003800000 */
[----:B------:R-:W-:Y:S01]  /*0900*/  DFMA R18, R26, -R18, R22 ;  /* 0x800000121a12722b */ /* 0x000fe20000000016 */
[----:B------:R-:W-:-:S09]  /*0910*/  IMAD.MOV.U32 R20, RZ, RZ, RZ ;  /* 0x000000ffff147224 */ /* 0x000fd200078e00ff */
[C---:B------:R-:W-:Y:S02]  /*0920*/  FSETP.NEU.AND P0, PT, R19.reuse, RZ, PT ;  /* 0x000000ff1300720b */ /* 0x040fe40003f0d000 */
[----:B------:R-:W-:-:S04]  /*0930*/  LOP3.LUT R2, R19, 0x40590000, RZ, 0x3c, !PT ;  /* 0x4059000013027812 */ /* 0x000fc800078e3cff */
[----:B------:R-:W-:-:S04]  /*0940*/  LOP3.LUT R23, R2, 0x80000000, RZ, 0xc0, !PT ;  /* 0x8000000002177812 */ /* 0x000fc800078ec0ff */
[----:B------:R-:W-:-:S03]  /*0950*/  LOP3.LUT R21, R23, R21, RZ, 0xfc, !PT ;  /* 0x0000001517157212 */ /* 0x000fc600078efcff */
[----:B------:R-:W-:Y:S05]  /*0960*/  @!P0 BRA `(.L_x_12) ;  /* 0x00000000006c8947 */ /* 0x000fea0003800000 */
[----:B------:R-:W-:Y:S01]  /*0970*/  IMAD.MOV R19, RZ, RZ, -R0 ;  /* 0x000000ffff137224 */ /* 0x000fe200078e0a00 */
[----:B------:R-:W-:Y:S01]  /*0980*/  MOV R18, RZ ;  /* 0x000000ff00127202 */ /* 0x000fe20000000f00 */
[----:B------:R-:W-:-:S05]  /*0990*/  DMUL.RP R20, R26, R20 ;  /* 0x000000141a147228 */ /* 0x000fca0000008000 */
[----:B------:R-:W-:-:S05]  /*09a0*/  DFMA R18, R24, -R18, R26 ;  /* 0x800000121812722b */ /* 0x000fca000000001a */
[----:B------:R-:W-:Y:S02]  /*09b0*/  LOP3.LUT R23, R21, R23, RZ, 0x3c, !PT ;  /* 0x0000001715177212 */ /* 0x000fe400078e3cff */
[----:B------:R-:W-:-:S04]  /*09c0*/  IADD3 R18, PT, PT, -R0, -0x43300000, RZ ;  /* 0xbcd0000000127810 */ /* 0x000fc80007ffe1ff */
[----:B------:R-:W-:-:S04]  /*09d0*/  FSETP.NEU.AND P0, PT, |R19|, R18, PT ;  /* 0x000000121300720b */ /* 0x000fc80003f0d200 */
[----:B------:R-:W-:Y:S02]  /*09e0*/  FSEL R24, R20, R24, !P0 ;  /* 0x0000001814187208 */ /* 0x000fe40004000000 */
[----:B------:R-:W-:Y:S01]  /*09f0*/  FSEL R25, R23, R25, !P0 ;  /* 0x0000001917197208 */ /* 0x000fe20004000000 */
[----:B------:R-:W-:Y:S06]  /*0a00*/  BRA `(.L_x_12) ;  /* 0x0000000000447947 */ /* 0x000fec0003800000 */
.L_x_11:
[----:B------:R-:W-:-:S14]  /*0a10*/  DSETP.NAN.AND P0, PT, R20, R20, PT ;  /* 0x000000141400722a */ /* 0x000fdc0003f08000 */
[----:B------:R-:W-:Y:S05]  /*0a20*/  @P0 BRA `(.L_x_13) ;  /* 0x0000000000340947 */ /* 0x000fea0003800000 */
[----:B------:R-:W-:Y:S01]  /*0a30*/  ISETP.NE.AND P0, PT, R34, R31, PT ;  /* 0x0000001f2200720c */ /* 0x000fe20003f05270 */
[----:B------:R-:W-:Y:S02]  /*0a40*/  IMAD.MOV.U32 R24, RZ, RZ, 0x0 ;  /* 0x00000000ff187424 */ /* 0x000fe400078e00ff */
[----:B------:R-:W-:-:S10]  /*0a50*/  IMAD.MOV.U32 R25, RZ, RZ, -0x80000 ;  /* 0xfff80000ff197424 */ /* 0x000fd400078e00ff */
[----:B------:R-:W-:Y:S05]  /*0a60*/  @!P0 BRA `(.L_x_12) ;  /* 0x00000000002c8947 */ /* 0x000fea0003800000 */
[----:B------:R-:W-:Y:S02]  /*0a70*/  ISETP.NE.AND P0, PT, R34, 0x7ff00000, PT ;  /* 0x7ff000002200780c */ /* 0x000fe40003f05270 */
[----:B------:R-:W-:Y:S02]  /*0a80*/  LOP3.LUT R20, R21, 0x40590000, RZ, 0x3c, !PT ;  /* 0x4059000015147812 */ /* 0x000fe400078e3cff */
[----:B------:R-:W-:Y:S02]  /*0a90*/  ISETP.EQ.OR P0, PT, R31, RZ, !P0 ;  /* 0x000000ff1f00720c */ /* 0x000fe40004702670 */
[----:B------:R-:W-:-:S11]  /*0aa0*/  LOP3.LUT R25, R20, 0x80000000, RZ, 0xc0, !PT ;  /* 0x8000000014197812 */ /* 0x000fd600078ec0ff */
[----:B------:R-:W-:Y:S02]  /*0ab0*/  @P0 LOP3.LUT R0, R25, 0x7ff00000, RZ, 0xfc, !PT ;  /* 0x7ff0000019000812 */ /* 0x000fe400078efcff */
[----:B------:R-:W-:Y:S01]  /*0ac0*/  @!P0 MOV R24, RZ ;  /* 0x000000ff00188202 */ /* 0x000fe20000000f00 */
[----:B------:R-:W-:Y:S01]  /*0ad0*/  @P0 IMAD.MOV.U32 R24, RZ, RZ, RZ ;  /* 0x000000ffff180224 */ /* 0x000fe200078e00ff */
[----:B------:R-:W-:Y:S01]  /*0ae0*/  @P0 MOV R25, R0 ;  /* 0x0000000000190202 */ /* 0x000fe20000000f00 */
[----:B------:R-:W-:Y:S06]  /*0af0*/  BRA `(.L_x_12) ;  /* 0x0000000000087947 */ /* 0x000fec0003800000 */
.L_x_13:
[----:B------:R-:W-:Y:S01]  /*0b00*/  LOP3.LUT R25, R21, 0x80000, RZ, 0xfc, !PT ;  /* 0x0008000015197812 */ /* 0x000fe200078efcff */
[----:B------:R-:W-:-:S07]  /*0b10*/  IMAD.MOV.U32 R24, RZ, RZ, R20 ;  /* 0x000000ffff187224 */ /* 0x000fce00078e0014 */
.L_x_12:
[----:B------:R-:W-:Y:S05]  /*0b20*/  BSYNC.RECONVERGENT B3 ;  /* 0x0000000000037941 */ /* 0x000fea0003800200 */
.L_x_10:
[----:B------:R-:W-:Y:S01]  /*0b30*/  HFMA2 R33, -RZ, RZ, 0, 0 ;  /* 0x00000000ff217431 */ /* 0x000fe200000001ff */
[----:B------:R-:W-:Y:S01]  /*0b40*/  MOV R18, R24 ;  /* 0x0000001800127202 */ /* 0x000fe20000000f00 */
[----:B------:R-:W-:Y:S02]  /*0b50*/  IMAD.MOV.U32 R19, RZ, RZ, R25 ;  /* 0x000000ffff137224 */ /* 0x000fe400078e0019 */
[----:B------:R-:W-:Y:S05]  /*0b60*/  RET.REL.NODEC R32 `(_Z8distancePfS_S_iiPi) ;  /* 0xfffffff420247950 */ /* 0x000fea0003c3ffff */
        .weak           $__internal_1_$__cuda_sm20_sqrt_rn_f32_slowpath
        .type           $__internal_1_$__cuda_sm20_sqrt_rn_f32_slowpath,@function
        .size           $__internal_1_$__cuda_sm20_sqrt_rn_f32_slowpath,(.L_x_17 - $__internal_1_$__cuda_sm20_sqrt_rn_f32_slowpath)
$__internal_1_$__cuda_sm20_sqrt_rn_f32_slowpath:
[----:B------:R-:W-:-:S13]  /*0b70*/  LOP3.LUT P0, RZ, R25, 0x7fffffff, RZ, 0xc0, !PT ;  /* 0x7fffffff19ff7812 */ /* 0x000fda000780c0ff */
[----:B------:R-:W-:Y:S01]  /*0b80*/  @!P0 IMAD.MOV.U32 R2, RZ, RZ, R25 ;  /* 0x000000ffff028224 */ /* 0x000fe200078e0019 */
[----:B------:R-:W-:Y:S06]  /*0b90*/  @!P0 BRA `(.L_x_14) ;  /* 0x0000000000448947 */ /* 0x000fec0003800000 */
[----:B------:R-:W-:Y:S02]  /*0ba0*/  FSETP.GEU.FTZ.AND P0, PT, R25, RZ, PT ;  /* 0x000000ff1900720b */ /* 0x000fe40003f1e000 */
[----:B------:R-:W-:-:S11]  /*0bb0*/  MOV R0, R25 ;  /* 0x0000001900007202 */ /* 0x000fd60000000f00 */
[----:B------:R-:W-:Y:S01]  /*0bc0*/  @!P0 IMAD.MOV.U32 R2, RZ, RZ, 0x7fffffff ;  /* 0x7fffffffff028424 */ /* 0x000fe200078e00ff */
[----:B------:R-:W-:Y:S06]  /*0bd0*/  @!P0 BRA `(.L_x_14) ;  /* 0x0000000000348947 */ /* 0x000fec0003800000 */
[----:B------:R-:W-:-:S13]  /*0be0*/  FSETP.GTU.FTZ.AND P0, PT, |R0|, +INF , PT ;  /* 0x7f8000000000780b */ /* 0x000fda0003f1c200 */
[----:B------:R-:W-:Y:S01]  /*0bf0*/  @P0 FADD.FTZ R2, R0, 1 ;  /* 0x3f80000000020421 */ /* 0x000fe20000010000 */
[----:B------:R-:W-:Y:S06]  /*0c00*/  @P0 BRA `(.L_x_14) ;  /* 0x0000000000280947 */ /* 0x000fec0003800000 */
[----:B------:R-:W-:-:S13]  /*0c10*/  FSETP.NEU.FTZ.AND P0, PT, |R0|, +INF , PT ;  /* 0x7f8000000000780b */ /* 0x000fda0003f1d200 */
[----:B------:R-:W-:-:S04]  /*0c20*/  @P0 FFMA R18, R0, 1.84467440737095516160e+19, RZ ;  /* 0x5f80000000120823 */ /* 0x000fc800000000ff */
[----:B------:R-:W0:Y:S02]  /*0c30*/  @P0 MUFU.RSQ R19, R18 ;  /* 0x0000001200130308 */ /* 0x000e240000001400 */
[----:B0-----:R-:W-:Y:S01]  /*0c40*/  @P0 FMUL.FTZ R21, R18, R19 ;  /* 0x0000001312150220 */ /* 0x001fe20000410000 */
[----:B------:R-:W-:-:S03]  /*0c50*/  @P0 FMUL.FTZ R19, R19, 0.5 ;  /* 0x3f00000013130820 */ /* 0x000fc60000410000 */
[----:B------:R-:W-:-:S04]  /*0c60*/  @P0 FADD.FTZ R2, -R21, -RZ ;  /* 0x800000ff15020221 */ /* 0x000fc80000010100 */
[----:B------:R-:W-:Y:S01]  /*0c70*/  @P0 FFMA R20, R21, R2, R18 ;  /* 0x0000000215140223 */ /* 0x000fe20000000012 */
[----:B------:R-:W-:-:S03]  /*0c80*/  @!P0 MOV R2, R0 ;  /* 0x0000000000028202 */ /* 0x000fc60000000f00 */
[----:B------:R-:W-:-:S04]  /*0c90*/  @P0 FFMA R19, R20, R19, R21 ;  /* 0x0000001314130223 */ /* 0x000fc80000000015 */
[----:B------:R-:W-:-:S07]  /*0ca0*/  @P0 FMUL.FTZ R2, R19, 2.3283064365386962891e-10 ;  /* 0x2f80000013020820 */ /* 0x000fce0000410000 */
.L_x_14:
[----:B------:R-:W-:Y:S02]  /*0cb0*/  HFMA2 R19, -RZ, RZ, 0, 0 ;  /* 0x00000000ff137431 */ /* 0x000fe400000001ff */
[----:B------:R-:W-:-:S04]  /*0cc0*/  IMAD.MOV.U32 R18, RZ, RZ, R22 ;  /* 0x000000ffff127224 */ /* 0x000fc800078e0016 */
[----:B------:R-:W-:Y:S05]  /*0cd0*/  RET.REL.NODEC R18 `(_Z8distancePfS_S_iiPi) ;  /* 0xfffffff012c87950 */ /* 0x000fea0003c3ffff */
.L_x_15:
[----:B------:R-:W-:-:S00]  /*0ce0*/  BRA `(.L_x_15) ;  /* 0xfffffffc00fc7947 */ /* 0x000fc0000383ffff */
[----:B------:R-:W-:-:S00]  /*0cf0*/  NOP ;  /* 0x0000000000007918 */ /* 0x000fc00000000000 */
        /* <DEDUP_REMOVED lines=8> */
.L_x_17:


//--------------------- .nv.shared.reserved.0     --------------------------
	.section	.nv.shared.reserved.0,"aw",@nobits
	.weak		__nv_reservedSMEM_offset_0_alias
	.size		__nv_reservedSMEM_offset_0_alias, 0, 64
	.other		__nv_reservedSMEM_offset_0_alias,@"STO_CUDA_RESERVED_SHARED STV_DEFAULT"
__nv_reservedSMEM_offset_0_alias:
	.zero		0
	.zero		64


//--------------------- .nv.constant0._Z8distancePfS_S_iiPi --------------------------
	.section	.nv.constant0._Z8distancePfS_S_iiPi,"a",@progbits
	.sectionflags	@""
	.align	4
.nv.constant0._Z8distancePfS_S_iiPi:
	.zero		936


//--------------------- SYMBOLS --------------------------

	.type		.nv.reservedSmem.offset0,@object
	.size		.nv.reservedSmem.offset0,0x4
